.version 6.5
.target sm_30
.address_size 64

.global .texref image;

.visible .entry texref_1d(
    .param .s32 input_x,
    .param .u64 output
)
{
    .reg .u64 	    out_addr;
    .reg .u64 	    temp;
    .reg .u64 	    temp2;
    .reg .s32       x;
    .reg .f32       r;
    .reg .f32       g;
    .reg .f32       b;
    .reg .f32       a;

    ld.param.s32    x, [input_x];
    ld.param.u64    out_addr, [output];

    tex.1d.v4.f32.s32	{r, g, b, a}, [image, {x}];
    st.b32              [out_addr], a;
    st.b32              [out_addr+4], b;
    st.b32              [out_addr+8], g;
    st.b32              [out_addr+12], r;
    ret;
}


// ===== COMPILED SASS (sm_100) =====

	.target	sm_100

	.elftype	@"ET_EXEC"


//--------------------- .note.nv.tkinfo           --------------------------
	.section	.note.nv.tkinfo,"",@"SHT_NOTE"
	.sectionflags	@"SHF_NOTE_NV_TKINFO"
	.tkinfo
        /*0018*/ 	.word	0x00000002
        /*0030*/ 	.string	""
        /*0030*/ 	.string	"ptxas"
        /*0030*/ 	.string	"Cuda compilation tools, release 13.0, V13.0.88"
        /*0030*/ 	.string	"Build cuda_13.0.r13.0/compiler.36424714_0"
        /*0030*/ 	.string	"-arch sm_100 "



//--------------------- .note.nv.cuinfo           --------------------------
	.section	.note.nv.cuinfo,"",@"SHT_NOTE"
	.sectionflags	@"SHF_NOTE_NV_CUINFO"
        /*0018*/ 	.short	0x0002
        /*001a*/ 	.short	0x001e
        /*001c*/ 	.short	0x0082
	.zero		2


//--------------------- .nv.info                  --------------------------
	.section	.nv.info,"",@"SHT_CUDA_INFO"
	.align	4


	//----- nvinfo : EIATTR_REGCOUNT
	.align		4
        /*0000*/ 	.byte	0x04, 0x2f
        /*0002*/ 	.short	(.L_1 - .L_0)
	.align		4
.L_0:
        /*0004*/ 	.word	index@(texref_1d)
        /*0008*/ 	.word	0x0000000a


	//----- nvinfo : EIATTR_FRAME_SIZE
	.align		4
.L_1:
        /*000c*/ 	.byte	0x04, 0x11
        /*000e*/ 	.short	(.L_3 - .L_2)
	.align		4
.L_2:
        /*0010*/ 	.word	index@(texref_1d)
        /*0014*/ 	.word	0x00000000


	//----- nvinfo : EIATTR_MIN_STACK_SIZE
	.align		4
.L_3:
        /*0018*/ 	.byte	0x04, 0x12
        /*001a*/ 	.short	(.L_5 - .L_4)
	.align		4
.L_4:
        /*001c*/ 	.word	index@(texref_1d)
        /*0020*/ 	.word	0x00000000
.L_5:


//--------------------- .nv.compat                --------------------------
	.section	.nv.compat,"",@"SHT_CUDA_COMPAT_INFO"
	.align	4
        /*0000*/ 	.byte	0x02, 0x09, 0x00, 0x00, 0x02, 0x02, 0x02, 0x00, 0x02, 0x05, 0x05, 0x00, 0x03, 0x07, 0x01, 0x01
        /*0010*/ 	.byte	0x02, 0x03, 0x00, 0x00, 0x02, 0x06, 0x01, 0x00, 0x04, 0x0b, 0x08, 0x00, 0x09, 0x00, 0x00, 0x00
        /*0020*/ 	.byte	0x00, 0x00, 0x00, 0x00


//--------------------- .nv.info.texref_1d        --------------------------
	.section	.nv.info.texref_1d,"",@"SHT_CUDA_INFO"
	.sectionflags	@""
	.align	4


	//----- nvinfo : EIATTR_CUDA_API_VERSION
	.align		4
        /*0000*/ 	.byte	0x04, 0x37
        /*0002*/ 	.short	(.L_7 - .L_6)
.L_6:
        /*0004*/ 	.word	0x00000082


	//----- nvinfo : EIATTR_KPARAM_INFO
	.align		4
.L_7:
        /*0008*/ 	.byte	0x04, 0x17
        /*000a*/ 	.short	(.L_9 - .L_8)
.L_8:
        /*000c*/ 	.word	0x00000000
        /*0010*/ 	.short	0x0001
        /*0012*/ 	.short	0x0008
        /*0014*/ 	.byte	0x00, 0xf0, 0x21, 0x00


	//----- nvinfo : EIATTR_KPARAM_INFO
	.align		4
.L_9:
        /*0018*/ 	.byte	0x04, 0x17
        /*001a*/ 	.short	(.L_11 - .L_10)
.L_10:
        /*001c*/ 	.word	0x00000000
        /*0020*/ 	.short	0x0000
        /*0022*/ 	.short	0x0000
        /*0024*/ 	.byte	0x00, 0xf0, 0x11, 0x00


	//----- nvinfo : EIATTR_SPARSE_MMA_MASK
	.align		4
.L_11:
        /*0028*/ 	.byte	0x03, 0x50
        /*002a*/ 	.short	0x0000


	//----- nvinfo : EIATTR_MAXREG_COUNT
	.align		4
        /*002c*/ 	.byte	0x03, 0x1b
        /*002e*/ 	.short	0x00ff


	//----- nvinfo : EIATTR_MERCURY_ISA_VERSION
	.align		4
        /*0030*/ 	.byte	0x03, 0x5f
        /*0032*/ 	.short	0x0101


	//----- nvinfo : EIATTR_VRC_CTA_INIT_COUNT
	.align		4
        /*0034*/ 	.byte	0x02, 0x4a
	.zero		1
	.zero		1


	//----- nvinfo : EIATTR_EXIT_INSTR_OFFSETS
	.align		4
        /*0038*/ 	.byte	0x04, 0x1c
        /*003a*/ 	.short	(.L_13 - .L_12)


	//   ....[0]....
.L_12:
        /*003c*/ 	.word	0x000000b0


	//----- nvinfo : EIATTR_CBANK_PARAM_SIZE
	.align		4
.L_13:
        /*0040*/ 	.byte	0x03, 0x19
        /*0042*/ 	.short	0x0010


	//----- nvinfo : EIATTR_PARAM_CBANK
	.align		4
        /*0044*/ 	.byte	0x04, 0x0a
        /*0046*/ 	.short	(.L_15 - .L_14)
	.align		4
.L_14:
        /*0048*/ 	.word	index@(.nv.constant0.texref_1d)
        /*004c*/ 	.short	0x0380
        /*004e*/ 	.short	0x0010


	//----- nvinfo : EIATTR_SW_WAR
	.align		4
.L_15:
        /*0050*/ 	.byte	0x04, 0x36
        /*0052*/ 	.short	(.L_17 - .L_16)
.L_16:
        /*0054*/ 	.word	0x00000008


	//----- nvinfo : EIATTR_BINDLESS_TEXTURE_BANK
	.align		4
.L_17:
        /*0058*/ 	.byte	0x02, 0x15
	.zero		1
	.zero		1


	//----- nvinfo : EIATTR_BINDLESS_SURFACE_BANK
	.align		4
        /*005c*/ 	.byte	0x02, 0x16
	.zero		1
	.zero		1


//--------------------- .nv.callgraph             --------------------------
	.section	.nv.callgraph,"",@"SHT_CUDA_CALLGRAPH"
	.align	4
	.sectionentsize	8
	.align		4
        /*0000*/ 	.word	0x00000000
	.align		4
        /*0004*/ 	.word	0xffffffff
	.align		4
        /*0008*/ 	.word	0x00000000
	.align		4
        /*000c*/ 	.word	0xfffffffe
	.align		4
        /*0010*/ 	.word	0x00000000
	.align		4
        /*0014*/ 	.word	0xfffffffd
	.align		4
        /*0018*/ 	.word	0x00000000
	.align		4
        /*001c*/ 	.word	0xfffffffc


//--------------------- .nv.constant0.texref_1d   --------------------------
	.section	.nv.constant0.texref_1d,"a",@progbits
	.sectionflags	@""
	.align	4
.nv.constant0.texref_1d:
	.zero		912
	.align		4
        /*0390*/ 	.word	[20@lo(0x0)=image]


//--------------------- .text.texref_1d           --------------------------
	.section	.text.texref_1d,"ax",@progbits
	.align	128
        .global         texref_1d
        .type           texref_1d,@function
        .size           texref_1d,(.L_x_1 - texref_1d)
        .other          texref_1d,@"STO_CUDA_ENTRY STV_DEFAULT"
texref_1d:
.text.texref_1d:
[----:B------:R-:W-:Y:S08]  /*0000*/  LDC R1, c[0x0][0x37c] ;  /* 0x0000df00ff017b82 */ /* 0x000ff00000000800 */
[----:B------:R-:W0:Y:S01]  /*0010*/  LDC R4, c[0x0][0x380] ;  /* 0x0000e000ff047b82 */ /* 0x000e220000000800 */
[----:B------:R-:W0:Y:S01]  /*0020*/  LDCU UR4, c[0x0][0x390] ;  /* 0x00007200ff0477ac */ /* 0x000e220008000800 */
[----:B------:R-:W-:-:S02]  /*0030*/  UMOV UR5, URZ ;  /* 0x000000ff00057c82 */ /* 0x000fc40008000000 */
[----:B0-----:R0:W5:Y:S04]  /*0040*/  TLD.LZ R6, R4, R4, UR4, 1D ;  /* 0x00ff04ff04047f66 */ /* 0x00116800081e0f06 */
[----:B------:R-:W1:Y:S01]  /*0050*/  LDC.64 R2, c[0x0][0x388] ;  /* 0x0000e200ff027b82 */ /* 0x000e620000000a00 */
[----:B0-----:R-:W1:Y:S02]  /*0060*/  LDCU.64 UR4, c[0x0][0x358] ;  /* 0x00006b00ff0477ac */ /* 0x001e640008000a00 */
[----:B-1---5:R-:W-:Y:S04]  /*0070*/  ST.E desc[UR4][R2.64], R7 ;  /* 0x0000000702007985 */ /* 0x022fe8000c101904 */
[----:B------:R-:W-:Y:S04]  /*0080*/  ST.E desc[UR4][R2.64+0x4], R6 ;  /* 0x0000040602007985 */ /* 0x000fe8000c101904 */
[----:B------:R-:W-:Y:S04]  /*0090*/  ST.E desc[UR4][R2.64+0x8], R5 ;  /* 0x0000080502007985 */ /* 0x000fe8000c101904 */
[----:B------:R-:W-:Y:S01]  /*00a0*/  ST.E desc[UR4][R2.64+0xc], R4 ;  /* 0x00000c0402007985 */ /* 0x000fe2000c101904 */
[----:B------:R-:W-:Y:S05]  /*00b0*/  EXIT ;  /* 0x000000000000794d */ /* 0x000fea0003800000 */
.L_x_0:
[----:B------:R-:W-:-:S00]  /*00c0*/  BRA `(.L_x_0) ;  /* 0xfffffffc00fc7947 */ /* 0x000fc0000383ffff */
[----:B------:R-:W-:-:S00]  /*00d0*/  NOP ;  /* 0x0000000000007918 */ /* 0x000fc00000000000 */
        /* <DEDUP_REMOVED lines=10> */
.L_x_1:


//--------------------- .nv.shared.reserved.0     --------------------------
	.section	.nv.shared.reserved.0,"aw",@nobits
	.weak		__nv_reservedSMEM_offset_0_alias
	.size		__nv_reservedSMEM_offset_0_alias, 0, 64
	.other		__nv_reservedSMEM_offset_0_alias,@"STO_CUDA_RESERVED_SHARED STV_DEFAULT"
__nv_reservedSMEM_offset_0_alias:
	.zero		0
	.zero		64


//--------------------- SYMBOLS --------------------------

	.type		.nv.reservedSmem.offset0,@object
	.size		.nv.reservedSmem.offset0,0x4
	.type		image,@"STT_CUDA_TEXTURE"
